//
// Generated by NVIDIA NVVM Compiler
//
// Compiler Build ID: CL-36424714
// Cuda compilation tools, release 13.0, V13.0.88
// Based on NVVM 20.0.0
//

.version 9.0
.target sm_100
.address_size 64

	// .globl	_Z9addKernelPiPKiS1_

.visible .entry _Z9addKernelPiPKiS1_(
	.param .u64 .ptr .align 1 _Z9addKernelPiPKiS1__param_0,
	.param .u64 .ptr .align 1 _Z9addKernelPiPKiS1__param_1,
	.param .u64 .ptr .align 1 _Z9addKernelPiPKiS1__param_2
)
{


	ret;

}


// ===== COMPILED SASS (sm_100) =====

	.target	sm_100

	.elftype	@"ET_EXEC"


//--------------------- .note.nv.tkinfo           --------------------------
	.section	.note.nv.tkinfo,"",@"SHT_NOTE"
	.sectionflags	@"SHF_NOTE_NV_TKINFO"
	.tkinfo
        /*0018*/ 	.word	0x00000002
        /*0030*/ 	.string	""
        /*0030*/ 	.string	"ptxas"
        /*0030*/ 	.string	"Cuda compilation tools, release 13.0, V13.0.88"
        /*0030*/ 	.string	"Build cuda_13.0.r13.0/compiler.36424714_0"
        /*0030*/ 	.string	"-arch sm_100 -m 64 "



//--------------------- .note.nv.cuinfo           --------------------------
	.section	.note.nv.cuinfo,"",@"SHT_NOTE"
	.sectionflags	@"SHF_NOTE_NV_CUINFO"
        /*0018*/ 	.short	0x0002
        /*001a*/ 	.short	0x0064
        /*001c*/ 	.short	0x0082
	.zero		2


//--------------------- .nv.info                  --------------------------
	.section	.nv.info,"",@"SHT_CUDA_INFO"
	.align	4


	//----- nvinfo : EIATTR_REGCOUNT
	.align		4
        /*0000*/ 	.byte	0x04, 0x2f
        /*0002*/ 	.short	(.L_1 - .L_0)
	.align		4
.L_0:
        /*0004*/ 	.word	index@(_Z9addKernelPiPKiS1_)
        /*0008*/ 	.word	0x00000004


	//----- nvinfo : EIATTR_FRAME_SIZE
	.align		4
.L_1:
        /*000c*/ 	.byte	0x04, 0x11
        /*000e*/ 	.short	(.L_3 - .L_2)
	.align		4
.L_2:
        /*0010*/ 	.word	index@(_Z9addKernelPiPKiS1_)
        /*0014*/ 	.word	0x00000000


	//----- nvinfo : EIATTR_MIN_STACK_SIZE
	.align		4
.L_3:
        /*0018*/ 	.byte	0x04, 0x12
        /*001a*/ 	.short	(.L_5 - .L_4)
	.align		4
.L_4:
        /*001c*/ 	.word	index@(_Z9addKernelPiPKiS1_)
        /*0020*/ 	.word	0x00000000
.L_5:


//--------------------- .nv.compat                --------------------------
	.section	.nv.compat,"",@"SHT_CUDA_COMPAT_INFO"
	.align	4
        /*0000*/ 	.byte	0x02, 0x09, 0x00, 0x00, 0x02, 0x02, 0x01, 0x00, 0x02, 0x05, 0x05, 0x00, 0x03, 0x07, 0x01, 0x01
        /*0010*/ 	.byte	0x02, 0x03, 0x00, 0x00, 0x02, 0x06, 0x01, 0x00, 0x04, 0x0b, 0x08, 0x00, 0x09, 0x00, 0x00, 0x00
        /*0020*/ 	.byte	0x00, 0x00, 0x00, 0x00


//--------------------- .nv.info._Z9addKernelPiPKiS1_ --------------------------
	.section	.nv.info._Z9addKernelPiPKiS1_,"",@"SHT_CUDA_INFO"
	.sectionflags	@""
	.align	4


	//----- nvinfo : EIATTR_CUDA_API_VERSION
	.align		4
        /*0000*/ 	.byte	0x04, 0x37
        /*0002*/ 	.short	(.L_7 - .L_6)
.L_6:
        /*0004*/ 	.word	0x00000082


	//----- nvinfo : EIATTR_KPARAM_INFO
	.align		4
.L_7:
        /*0008*/ 	.byte	0x04, 0x17
        /*000a*/ 	.short	(.L_9 - .L_8)
.L_8:
        /*000c*/ 	.word	0x00000000
        /*0010*/ 	.short	0x0002
        /*0012*/ 	.short	0x0010
        /*0014*/ 	.byte	0x00, 0xf5, 0x21, 0x00


	//----- nvinfo : EIATTR_KPARAM_INFO
	.align		4
.L_9:
        /*0018*/ 	.byte	0x04, 0x17
        /*001a*/ 	.short	(.L_11 - .L_10)
.L_10:
        /*001c*/ 	.word	0x00000000
        /*0020*/ 	.short	0x0001
        /*0022*/ 	.short	0x0008
        /*0024*/ 	.byte	0x00, 0xf5, 0x21, 0x00


	//----- nvinfo : EIATTR_KPARAM_INFO
	.align		4
.L_11:
        /*0028*/ 	.byte	0x04, 0x17
        /*002a*/ 	.short	(.L_13 - .L_12)
.L_12:
        /*002c*/ 	.word	0x00000000
        /*0030*/ 	.short	0x0000
        /*0032*/ 	.short	0x0000
        /*0034*/ 	.byte	0x00, 0xf5, 0x21, 0x00


	//----- nvinfo : EIATTR_SPARSE_MMA_MASK
	.align		4
.L_13:
        /*0038*/ 	.byte	0x03, 0x50
        /*003a*/ 	.short	0x0000


	//----- nvinfo : EIATTR_MAXREG_COUNT
	.align		4
        /*003c*/ 	.byte	0x03, 0x1b
        /*003e*/ 	.short	0x00ff


	//----- nvinfo : EIATTR_MERCURY_ISA_VERSION
	.align		4
        /*0040*/ 	.byte	0x03, 0x5f
        /*0042*/ 	.short	0x0101


	//----- nvinfo : EIATTR_VRC_CTA_INIT_COUNT
	.align		4
        /*0044*/ 	.byte	0x02, 0x4a
	.zero		1
	.zero		1


	//----- nvinfo : EIATTR_EXIT_INSTR_OFFSETS
	.align		4
        /*0048*/ 	.byte	0x04, 0x1c
        /*004a*/ 	.short	(.L_15 - .L_14)


	//   ....[0]....
.L_14:
        /*004c*/ 	.word	0x00000010


	//----- nvinfo : EIATTR_CBANK_PARAM_SIZE
	.align		4
.L_15:
        /*0050*/ 	.byte	0x03, 0x19
        /*0052*/ 	.short	0x0018


	//----- nvinfo : EIATTR_PARAM_CBANK
	.align		4
        /*0054*/ 	.byte	0x04, 0x0a
        /*0056*/ 	.short	(.L_17 - .L_16)
	.align		4
.L_16:
        /*0058*/ 	.word	index@(.nv.constant0._Z9addKernelPiPKiS1_)
        /*005c*/ 	.short	0x0380
        /*005e*/ 	.short	0x0018


	//----- nvinfo : EIATTR_SW_WAR
	.align		4
.L_17:
        /*0060*/ 	.byte	0x04, 0x36
        /*0062*/ 	.short	(.L_19 - .L_18)
.L_18:
        /*0064*/ 	.word	0x00000008
.L_19:


//--------------------- .nv.callgraph             --------------------------
	.section	.nv.callgraph,"",@"SHT_CUDA_CALLGRAPH"
	.align	4
	.sectionentsize	8
	.align		4
        /*0000*/ 	.word	0x00000000
	.align		4
        /*0004*/ 	.word	0xffffffff
	.align		4
        /*0008*/ 	.word	0x00000000
	.align		4
        /*000c*/ 	.word	0xfffffffe
	.align		4
        /*0010*/ 	.word	0x00000000
	.align		4
        /*0014*/ 	.word	0xfffffffd
	.align		4
        /*0018*/ 	.word	0x00000000
	.align		4
        /*001c*/ 	.word	0xfffffffc


//--------------------- .text._Z9addKernelPiPKiS1_ --------------------------
	.section	.text._Z9addKernelPiPKiS1_,"ax",@progbits
	.align	128
        .global         _Z9addKernelPiPKiS1_
        .type           _Z9addKernelPiPKiS1_,@function
        .size           _Z9addKernelPiPKiS1_,(.L_x_1 - _Z9addKernelPiPKiS1_)
        .other          _Z9addKernelPiPKiS1_,@"STO_CUDA_ENTRY STV_DEFAULT"
_Z9addKernelPiPKiS1_:
.text._Z9addKernelPiPKiS1_:
[----:B------:R-:W-:Y:S01]  /*0000*/  LDC R1, c[0x0][0x37c] ;  /* 0x0000df00ff017b82 */ /* 0x000fe20000000800 */
[----:B------:R-:W-:Y:S05]  /*0010*/  EXIT ;  /* 0x000000000000794d */ /* 0x000fea0003800000 */
.L_x_0:
[----:B------:R-:W-:-:S00]  /*0020*/  BRA `(.L_x_0) ;  /* 0xfffffffc00fc7947 */ /* 0x000fc0000383ffff */
[----:B------:R-:W-:-:S00]  /*0030*/  NOP ;  /* 0x0000000000007918 */ /* 0x000fc00000000000 */
        /* <DEDUP_REMOVED lines=12> */
.L_x_1:


//--------------------- .nv.shared.reserved.0     --------------------------
	.section	.nv.shared.reserved.0,"aw",@nobits
	.weak		__nv_reservedSMEM_offset_0_alias
	.size		__nv_reservedSMEM_offset_0_alias, 0, 64
	.other		__nv_reservedSMEM_offset_0_alias,@"STO_CUDA_RESERVED_SHARED STV_DEFAULT"
__nv_reservedSMEM_offset_0_alias:
	.zero		0
	.zero		64


//--------------------- .nv.constant0._Z9addKernelPiPKiS1_ --------------------------
	.section	.nv.constant0._Z9addKernelPiPKiS1_,"a",@progbits
	.sectionflags	@""
	.align	4
.nv.constant0._Z9addKernelPiPKiS1_:
	.zero		920


//--------------------- SYMBOLS --------------------------

	.type		.nv.reservedSmem.offset0,@object
	.size		.nv.reservedSmem.offset0,0x4
